//
// Generated by NVIDIA NVVM Compiler
//
// Compiler Build ID: CL-36424714
// Cuda compilation tools, release 13.0, V13.0.88
// Based on NVVM 20.0.0
//

.version 9.0
.target sm_100
.address_size 64

	// .globl	_Z4addkv

.visible .entry _Z4addkv()
{


	ret;

}


// ===== COMPILED SASS (sm_100) =====

	.target	sm_100

	.elftype	@"ET_EXEC"


//--------------------- .note.nv.tkinfo           --------------------------
	.section	.note.nv.tkinfo,"",@"SHT_NOTE"
	.sectionflags	@"SHF_NOTE_NV_TKINFO"
	.tkinfo
        /*0018*/ 	.word	0x00000002
        /*0030*/ 	.string	""
        /*0030*/ 	.string	"ptxas"
        /*0030*/ 	.string	"Cuda compilation tools, release 13.0, V13.0.88"
        /*0030*/ 	.string	"Build cuda_13.0.r13.0/compiler.36424714_0"
        /*0030*/ 	.string	"-arch sm_100 -m 64 "



//--------------------- .note.nv.cuinfo           --------------------------
	.section	.note.nv.cuinfo,"",@"SHT_NOTE"
	.sectionflags	@"SHF_NOTE_NV_CUINFO"
        /*0018*/ 	.short	0x0002
        /*001a*/ 	.short	0x0064
        /*001c*/ 	.short	0x0082
	.zero		2


//--------------------- .nv.info                  --------------------------
	.section	.nv.info,"",@"SHT_CUDA_INFO"
	.align	4


	//----- nvinfo : EIATTR_REGCOUNT
	.align		4
        /*0000*/ 	.byte	0x04, 0x2f
        /*0002*/ 	.short	(.L_1 - .L_0)
	.align		4
.L_0:
        /*0004*/ 	.word	index@(_Z4addkv)
        /*0008*/ 	.word	0x00000004


	//----- nvinfo : EIATTR_FRAME_SIZE
	.align		4
.L_1:
        /*000c*/ 	.byte	0x04, 0x11
        /*000e*/ 	.short	(.L_3 - .L_2)
	.align		4
.L_2:
        /*0010*/ 	.word	index@(_Z4addkv)
        /*0014*/ 	.word	0x00000000


	//----- nvinfo : EIATTR_MIN_STACK_SIZE
	.align		4
.L_3:
        /*0018*/ 	.byte	0x04, 0x12
        /*001a*/ 	.short	(.L_5 - .L_4)
	.align		4
.L_4:
        /*001c*/ 	.word	index@(_Z4addkv)
        /*0020*/ 	.word	0x00000000
.L_5:


//--------------------- .nv.compat                --------------------------
	.section	.nv.compat,"",@"SHT_CUDA_COMPAT_INFO"
	.align	4
        /*0000*/ 	.byte	0x02, 0x09, 0x00, 0x00, 0x02, 0x02, 0x01, 0x00, 0x02, 0x05, 0x05, 0x00, 0x03, 0x07, 0x01, 0x01
        /*0010*/ 	.byte	0x02, 0x03, 0x00, 0x00, 0x02, 0x06, 0x01, 0x00, 0x04, 0x0b, 0x08, 0x00, 0x09, 0x00, 0x00, 0x00
        /*0020*/ 	.byte	0x00, 0x00, 0x00, 0x00


//--------------------- .nv.info._Z4addkv         --------------------------
	.section	.nv.info._Z4addkv,"",@"SHT_CUDA_INFO"
	.sectionflags	@""
	.align	4


	//----- nvinfo : EIATTR_CUDA_API_VERSION
	.align		4
        /*0000*/ 	.byte	0x04, 0x37
        /*0002*/ 	.short	(.L_7 - .L_6)
.L_6:
        /*0004*/ 	.word	0x00000082


	//----- nvinfo : EIATTR_SPARSE_MMA_MASK
	.align		4
.L_7:
        /*0008*/ 	.byte	0x03, 0x50
        /*000a*/ 	.short	0x0000


	//----- nvinfo : EIATTR_MAXREG_COUNT
	.align		4
        /*000c*/ 	.byte	0x03, 0x1b
        /*000e*/ 	.short	0x00ff


	//----- nvinfo : EIATTR_MERCURY_ISA_VERSION
	.align		4
        /*0010*/ 	.byte	0x03, 0x5f
        /*0012*/ 	.short	0x0101


	//----- nvinfo : EIATTR_VRC_CTA_INIT_COUNT
	.align		4
        /*0014*/ 	.byte	0x02, 0x4a
	.zero		1
	.zero		1


	//----- nvinfo : EIATTR_EXIT_INSTR_OFFSETS
	.align		4
        /*0018*/ 	.byte	0x04, 0x1c
        /*001a*/ 	.short	(.L_9 - .L_8)


	//   ....[0]....
.L_8:
        /*001c*/ 	.word	0x00000010


	//----- nvinfo : EIATTR_SW_WAR
	.align		4
.L_9:
        /*0020*/ 	.byte	0x04, 0x36
        /*0022*/ 	.short	(.L_11 - .L_10)
.L_10:
        /*0024*/ 	.word	0x00000008
.L_11:


//--------------------- .nv.callgraph             --------------------------
	.section	.nv.callgraph,"",@"SHT_CUDA_CALLGRAPH"
	.align	4
	.sectionentsize	8
	.align		4
        /*0000*/ 	.word	0x00000000
	.align		4
        /*0004*/ 	.word	0xffffffff
	.align		4
        /*0008*/ 	.word	0x00000000
	.align		4
        /*000c*/ 	.word	0xfffffffe
	.align		4
        /*0010*/ 	.word	0x00000000
	.align		4
        /*0014*/ 	.word	0xfffffffd
	.align		4
        /*0018*/ 	.word	0x00000000
	.align		4
        /*001c*/ 	.word	0xfffffffc


//--------------------- .text._Z4addkv            --------------------------
	.section	.text._Z4addkv,"ax",@progbits
	.align	128
        .global         _Z4addkv
        .type           _Z4addkv,@function
        .size           _Z4addkv,(.L_x_1 - _Z4addkv)
        .other          _Z4addkv,@"STO_CUDA_ENTRY STV_DEFAULT"
_Z4addkv:
.text._Z4addkv:
[----:B------:R-:W-:Y:S01]  /*0000*/  LDC R1, c[0x0][0x37c] ;  /* 0x0000df00ff017b82 */ /* 0x000fe20000000800 */
[----:B------:R-:W-:Y:S05]  /*0010*/  EXIT ;  /* 0x000000000000794d */ /* 0x000fea0003800000 */
.L_x_0:
[----:B------:R-:W-:-:S00]  /*0020*/  BRA `(.L_x_0) ;  /* 0xfffffffc00fc7947 */ /* 0x000fc0000383ffff */
[----:B------:R-:W-:-:S00]  /*0030*/  NOP ;  /* 0x0000000000007918 */ /* 0x000fc00000000000 */
        /* <DEDUP_REMOVED lines=12> */
.L_x_1:


//--------------------- .nv.shared.reserved.0     --------------------------
	.section	.nv.shared.reserved.0,"aw",@nobits
	.weak		__nv_reservedSMEM_offset_0_alias
	.size		__nv_reservedSMEM_offset_0_alias, 0, 64
	.other		__nv_reservedSMEM_offset_0_alias,@"STO_CUDA_RESERVED_SHARED STV_DEFAULT"
__nv_reservedSMEM_offset_0_alias:
	.zero		0
	.zero		64


//--------------------- .nv.constant0._Z4addkv    --------------------------
	.section	.nv.constant0._Z4addkv,"a",@progbits
	.sectionflags	@""
	.align	4
.nv.constant0._Z4addkv:
	.zero		896


//--------------------- SYMBOLS --------------------------

	.type		.nv.reservedSmem.offset0,@object
	.size		.nv.reservedSmem.offset0,0x4
